	.headerflags	@"EF_CUDA_TEXMODE_UNIFIED EF_CUDA_64BIT_ADDRESS EF_CUDA_ACCELERATORS EF_CUDA_SM90 EF_CUDA_VIRTUAL_SM(EF_CUDA_SM90)"
	.elftype	@"ET_EXEC"


//--------------------- .nv.info                  --------------------------
	.section	.nv.info,"",@"SHT_CUDA_INFO"
	.align	4


	//----- nvinfo : EIATTR_REGCOUNT
	.align		4
        /*0000*/ 	.byte	0x04, 0x2f
        /*0002*/ 	.short	(.L_1 - .L_0)
	.align		4
.L_0:
        /*0004*/ 	.word	index@(triton_poi_fused_mul_sigmoid_36)
        /*0008*/ 	.word	0x0000000f


	//----- nvinfo : EIATTR_MIN_STACK_SIZE
	.align		4
.L_1:
        /*000c*/ 	.byte	0x04, 0x12
        /*000e*/ 	.short	(.L_3 - .L_2)
	.align		4
.L_2:
        /*0010*/ 	.word	index@(triton_poi_fused_mul_sigmoid_36)
        /*0014*/ 	.word	0x00000000


	//----- nvinfo : EIATTR_FRAME_SIZE
	.align		4
.L_3:
        /*0018*/ 	.byte	0x04, 0x11
        /*001a*/ 	.short	(.L_5 - .L_4)
	.align		4
.L_4:
        /*001c*/ 	.word	index@(triton_poi_fused_mul_sigmoid_36)
        /*0020*/ 	.word	0x00000000


	//----- nvinfo : EIATTR_MIN_STACK_SIZE
	.align		4
.L_5:
        /*0024*/ 	.byte	0x04, 0x12
        /*0026*/ 	.short	(.L_7 - .L_6)
	.align		4
.L_6:
        /*0028*/ 	.word	index@(triton_poi_fused_mul_sigmoid_36)
        /*002c*/ 	.word	0x00000000
.L_7:


//--------------------- .nv.info.triton_poi_fused_mul_sigmoid_36 --------------------------
	.section	.nv.info.triton_poi_fused_mul_sigmoid_36,"",@"SHT_CUDA_INFO"
	.sectionflags	@""
	.align	4


	//----- nvinfo : EIATTR_CUDA_API_VERSION
	.align		4
        /*0000*/ 	.byte	0x04, 0x37
        /*0002*/ 	.short	(.L_9 - .L_8)
.L_8:
        /*0004*/ 	.word	0x0000007c


	//----- nvinfo : EIATTR_KPARAM_INFO
	.align		4
.L_9:
        /*0008*/ 	.byte	0x04, 0x17
        /*000a*/ 	.short	(.L_11 - .L_10)
.L_10:
        /*000c*/ 	.word	0x00000000
        /*0010*/ 	.short	0x0002
        /*0012*/ 	.short	0x0010
        /*0014*/ 	.byte	0x00, 0xf0, 0x11, 0x00


	//----- nvinfo : EIATTR_KPARAM_INFO
	.align		4
.L_11:
        /*0018*/ 	.byte	0x04, 0x17
        /*001a*/ 	.short	(.L_13 - .L_12)
.L_12:
        /*001c*/ 	.word	0x00000000
        /*0020*/ 	.short	0x0001
        /*0022*/ 	.short	0x0008
        /*0024*/ 	.byte	0x00, 0xf4, 0x21, 0x00


	//----- nvinfo : EIATTR_KPARAM_INFO
	.align		4
.L_13:
        /*0028*/ 	.byte	0x04, 0x17
        /*002a*/ 	.short	(.L_15 - .L_14)
.L_14:
        /*002c*/ 	.word	0x00000000
        /*0030*/ 	.short	0x0000
        /*0032*/ 	.short	0x0000
        /*0034*/ 	.byte	0x00, 0xf4, 0x21, 0x00


	//----- nvinfo : EIATTR_SPARSE_MMA_MASK
	.align		4
.L_15:
        /*0038*/ 	.byte	0x03, 0x50
        /*003a*/ 	.short	0x0000


	//----- nvinfo : EIATTR_MAXREG_COUNT
	.align		4
        /*003c*/ 	.byte	0x03, 0x1b
        /*003e*/ 	.short	0x00ff


	//----- nvinfo : EIATTR_EXIT_INSTR_OFFSETS
	.align		4
        /*0040*/ 	.byte	0x04, 0x1c
        /*0042*/ 	.short	(.L_17 - .L_16)


	//   ....[0]....
.L_16:
        /*0044*/ 	.word	0x000004a0


	//----- nvinfo : EIATTR_REQNTID
	.align		4
.L_17:
        /*0048*/ 	.byte	0x04, 0x10
        /*004a*/ 	.short	(.L_19 - .L_18)
.L_18:
        /*004c*/ 	.word	0x00000080
        /*0050*/ 	.word	0x00000001
        /*0054*/ 	.word	0x00000001


	//----- nvinfo : EIATTR_CBANK_PARAM_SIZE
	.align		4
.L_19:
        /*0058*/ 	.byte	0x03, 0x19
        /*005a*/ 	.short	0x0014


	//----- nvinfo : EIATTR_PARAM_CBANK
	.align		4
        /*005c*/ 	.byte	0x04, 0x0a
        /*005e*/ 	.short	(.L_21 - .L_20)
	.align		4
.L_20:
        /*0060*/ 	.word	index@(.nv.constant0.triton_poi_fused_mul_sigmoid_36)
        /*0064*/ 	.short	0x0210
        /*0066*/ 	.short	0x0014


	//----- nvinfo : EIATTR_SW_WAR
	.align		4
.L_21:
        /*0068*/ 	.byte	0x04, 0x36
        /*006a*/ 	.short	(.L_23 - .L_22)
.L_22:
        /*006c*/ 	.word	0x00000008
.L_23:


//--------------------- .nv.callgraph             --------------------------
	.section	.nv.callgraph,"",@"SHT_CUDA_CALLGRAPH"
	.align	4
	.sectionentsize	8
	.align		4
        /*0000*/ 	.word	0x00000000
	.align		4
        /*0004*/ 	.word	0xffffffff
	.align		4
        /*0008*/ 	.word	0x00000000
	.align		4
        /*000c*/ 	.word	0xfffffffe
	.align		4
        /*0010*/ 	.word	0x00000000
	.align		4
        /*0014*/ 	.word	0xfffffffd
	.align		4
        /*0018*/ 	.word	0x00000000
	.align		4
        /*001c*/ 	.word	0xfffffffc


//--------------------- .text.triton_poi_fused_mul_sigmoid_36 --------------------------
	.section	.text.triton_poi_fused_mul_sigmoid_36,"ax",@progbits
	.align	128
        .global         triton_poi_fused_mul_sigmoid_36
        .type           triton_poi_fused_mul_sigmoid_36,@function
        .size           triton_poi_fused_mul_sigmoid_36,(.L_x_1 - triton_poi_fused_mul_sigmoid_36)
        .other          triton_poi_fused_mul_sigmoid_36,@"STO_CUDA_ENTRY STV_DEFAULT"
triton_poi_fused_mul_sigmoid_36:
.text.triton_poi_fused_mul_sigmoid_36:
[----:B------:R-:W-:Y:S01]  /*0000*/  LDC R1, c[0x0][0x28] ;  /* 0x00000a00ff017b82 */ /* 0x000fe20000000800 */
[----:B------:R-:W1:Y:S07]  /*0010*/  S2R R0, SR_TID.X ;  /* 0x0000000000007919 */ /* 0x000e6e0000002100 */
[----:B------:R-:W2:Y:S01]  /*0020*/  LDC.64 R2, c[0x0][0x210] ;  /* 0x00008400ff027b82 */ /* 0x000ea20000000a00 */
[----:B------:R-:W-:Y:S01]  /*0030*/  HFMA2.MMA R8, -RZ, RZ, 0, 0 ;  /* 0x00000000ff087435 */ /* 0x000fe200000001ff */
[----:B------:R-:W-:Y:S01]  /*0040*/  ULDC.64 UR4, c[0x0][0x208] ;  /* 0x0000820000047ab9 */ /* 0x000fe20000000a00 */
[----:B------:R-:W3:Y:S05]  /*0050*/  S2R R9, SR_CTAID.X ;  /* 0x0000000000097919 */ /* 0x000eea0000002500 */
[----:B------:R-:W4:Y:S01]  /*0060*/  LDC.64 R6, c[0x0][0x218] ;  /* 0x00008600ff067b82 */ /* 0x000f220000000a00 */
[----:B-1----:R-:W-:-:S04]  /*0070*/  SHF.L.U32 R0, R0, 0x1, RZ ;  /* 0x0000000100007819 */ /* 0x002fc800000006ff */
[----:B------:R-:W-:-:S04]  /*0080*/  LOP3.LUT R0, R0, 0xfe, RZ, 0xc0, !PT ;  /* 0x000000fe00007812 */ /* 0x000fc800078ec0ff */
[----:B---3--:R-:W-:-:S05]  /*0090*/  LEA R9, R9, R0, 0x8 ;  /* 0x0000000009097211 */ /* 0x008fca00078e40ff */
[----:B------:R-:W-:-:S04]  /*00a0*/  IMAD.HI R0, R9, -0x77777777, R8 ;  /* 0x8888888909007827 */ /* 0x000fc800078e0208 */
[----:B--2---:R-:W-:Y:S01]  /*00b0*/  IMAD.WIDE R2, R9, 0x4, R2 ;  /* 0x0000000409027825 */ /* 0x004fe200078e0202 */
[----:B------:R-:W-:-:S04]  /*00c0*/  SHF.R.U32.HI R11, RZ, 0x1f, R0 ;  /* 0x0000001fff0b7819 */ /* 0x000fc80000011600 */
[CC--:B------:R-:W-:Y:S01]  /*00d0*/  LEA.HI.SX32 R8, R0.reuse, R11.reuse, 0x17 ;  /* 0x0000000b00087211 */ /* 0x0c0fe200078fbaff */
[----:B------:R-:W2:Y:S01]  /*00e0*/  LDG.E.64 R4, desc[UR4][R2.64] ;  /* 0x0000000402047981 */ /* 0x000ea2000c1e1b00 */
[----:B------:R-:W-:-:S03]  /*00f0*/  LEA.HI.SX32 R11, R0, R11, 0x13 ;  /* 0x0000000b000b7211 */ /* 0x000fc600078f9aff */
[----:B------:R-:W-:-:S04]  /*0100*/  IMAD R8, R8, -0x3c0, R9 ;  /* 0xfffffc4008087824 */ /* 0x000fc800078e0209 */
[----:B------:R-:W-:-:S04]  /*0110*/  IMAD R11, R11, 0x3c0, R8 ;  /* 0x000003c00b0b7824 */ /* 0x000fc800078e0208 */
[----:B----4-:R-:W-:-:S06]  /*0120*/  IMAD.WIDE R6, R11, 0x4, R6 ;  /* 0x000000040b067825 */ /* 0x010fcc00078e0206 */
[----:B------:R-:W3:Y:S01]  /*0130*/  LDG.E.EL.64 R6, desc[UR4][R6.64] ;  /* 0x0000000406067981 */ /* 0x000ee2000c2e1b00 */
[----:B--2---:R-:W-:-:S04]  /*0140*/  FADD R0, RZ, -R4 ;  /* 0x80000004ff007221 */ /* 0x004fc80000000000 */
[----:B------:R-:W-:Y:S01]  /*0150*/  FMUL R8, R0, 1.4426950216293334961 ;  /* 0x3fb8aa3b00087820 */ /* 0x000fe20000400000 */
[----:B------:R-:W-:-:S04]  /*0160*/  FADD R0, RZ, -R5 ;  /* 0x80000005ff007221 */ /* 0x000fc80000000000 */
[----:B------:R-:W-:Y:S01]  /*0170*/  FMUL R9, R0, 1.4426950216293334961 ;  /* 0x3fb8aa3b00097820 */ /* 0x000fe20000400000 */
[----:B------:R-:W-:-:S04]  /*0180*/  FSETP.GEU.AND P0, PT, R8, -126, PT ;  /* 0xc2fc00000800780b */ /* 0x000fc80003f0e000 */
[----:B------:R-:W-:Y:S01]  /*0190*/  FSETP.GEU.AND P3, PT, R9, -126, PT ;  /* 0xc2fc00000900780b */ /* 0x000fe20003f6e000 */
[----:B---3--:R-:W-:Y:S01]  /*01a0*/  FADD R0, RZ, -R6 ;  /* 0x80000006ff007221 */ /* 0x008fe20000000000 */
[----:B------:R-:W-:-:S03]  /*01b0*/  FADD R10, RZ, -R7 ;  /* 0x80000007ff0a7221 */ /* 0x000fc60000000000 */
[----:B------:R-:W-:Y:S01]  /*01c0*/  FMUL R11, R0, 1.4426950216293334961 ;  /* 0x3fb8aa3b000b7820 */ /* 0x000fe20000400000 */
[----:B------:R-:W-:-:S03]  /*01d0*/  FMUL R10, R10, 1.4426950216293334961 ;  /* 0x3fb8aa3b0a0a7820 */ /* 0x000fc60000400000 */
[----:B------:R-:W-:Y:S01]  /*01e0*/  @!P0 FMUL R8, R8, 0.5 ;  /* 0x3f00000008088820 */ /* 0x000fe20000400000 */
[----:B------:R-:W-:-:S03]  /*01f0*/  FSETP.GEU.AND P1, PT, R11, -126, PT ;  /* 0xc2fc00000b00780b */ /* 0x000fc60003f2e000 */
[----:B------:R-:W-:Y:S01]  /*0200*/  @!P3 FMUL R9, R9, 0.5 ;  /* 0x3f0000000909b820 */ /* 0x000fe20000400000 */
[----:B------:R-:W-:Y:S01]  /*0210*/  FSETP.GEU.AND P2, PT, R10, -126, PT ;  /* 0xc2fc00000a00780b */ /* 0x000fe20003f4e000 */
[----:B------:R-:W1:Y:S08]  /*0220*/  MUFU.EX2 R0, R8 ;  /* 0x0000000800007308 */ /* 0x000e700000000800 */
[----:B------:R-:W2:Y:S01]  /*0230*/  MUFU.EX2 R6, R9 ;  /* 0x0000000900067308 */ /* 0x000ea20000000800 */
[----:B------:R-:W-:-:S03]  /*0240*/  @!P1 FMUL R11, R11, 0.5 ;  /* 0x3f0000000b0b9820 */ /* 0x000fc60000400000 */
[----:B------:R-:W-:Y:S01]  /*0250*/  @!P2 FMUL R10, R10, 0.5 ;  /* 0x3f0000000a0aa820 */ /* 0x000fe20000400000 */
[----:B-1----:R-:W-:-:S03]  /*0260*/  @!P0 FMUL R0, R0, R0 ;  /* 0x0000000000008220 */ /* 0x002fc60000400000 */
[----:B------:R1:W3:Y:S01]  /*0270*/  MUFU.EX2 R7, R11 ;  /* 0x0000000b00077308 */ /* 0x0002e20000000800 */
[----:B------:R-:W-:Y:S01]  /*0280*/  FADD R0, R0, 1 ;  /* 0x3f80000000007421 */ /* 0x000fe20000000000 */
[----:B--2---:R-:W-:-:S06]  /*0290*/  @!P3 FMUL R6, R6, R6 ;  /* 0x000000060606b220 */ /* 0x004fcc0000400000 */
[----:B------:R-:W2:Y:S01]  /*02a0*/  MUFU.EX2 R12, R10 ;  /* 0x0000000a000c7308 */ /* 0x000ea20000000800 */
[----:B------:R-:W-:Y:S01]  /*02b0*/  FSETP.GT.AND P0, PT, R0, 8.50705917302346158658e+37, PT ;  /* 0x7e8000000000780b */ /* 0x000fe20003f04000 */
[----:B------:R-:W-:Y:S01]  /*02c0*/  FADD R6, R6, 1 ;  /* 0x3f80000006067421 */ /* 0x000fe20000000000 */
[----:B-1----:R-:W-:Y:S01]  /*02d0*/  MOV R11, 0x3e800000 ;  /* 0x3e800000000b7802 */ /* 0x002fe20000000f00 */
[----:B---3--:R-:W-:-:S03]  /*02e0*/  @!P1 FMUL R7, R7, R7 ;  /* 0x0000000707079220 */ /* 0x008fc60000400000 */
[----:B------:R-:W-:Y:S01]  /*02f0*/  FSETP.GT.AND P1, PT, R6, 8.50705917302346158658e+37, PT ;  /* 0x7e8000000600780b */ /* 0x000fe20003f24000 */
[----:B------:R-:W-:Y:S01]  /*0300*/  FADD R8, R7, 1 ;  /* 0x3f80000007087421 */ /* 0x000fe20000000000 */
[----:B------:R-:W-:-:S05]  /*0310*/  FSEL R7, R11, 1, P0 ;  /* 0x3f8000000b077808 */ /* 0x000fca0000000000 */
[----:B------:R-:W-:Y:S01]  /*0320*/  @P0 FMUL R0, R0, 0.25 ;  /* 0x3e80000000000820 */ /* 0x000fe20000400000 */
[----:B--2---:R-:W-:Y:S01]  /*0330*/  @!P2 FMUL R12, R12, R12 ;  /* 0x0000000c0c0ca220 */ /* 0x004fe20000400000 */
[----:B------:R-:W-:Y:S02]  /*0340*/  FSETP.GT.AND P2, PT, R8, 8.50705917302346158658e+37, PT ;  /* 0x7e8000000800780b */ /* 0x000fe40003f44000 */
[----:B------:R-:W-:Y:S01]  /*0350*/  FSEL R9, R11, 1, P1 ;  /* 0x3f8000000b097808 */ /* 0x000fe20000800000 */
[----:B------:R-:W-:Y:S01]  /*0360*/  FADD R12, R12, 1 ;  /* 0x3f8000000c0c7421 */ /* 0x000fe20000000000 */
[----:B------:R-:W1:Y:S01]  /*0370*/  MUFU.RCP R0, R0 ;  /* 0x0000000000007308 */ /* 0x000e620000001000 */
[----:B------:R-:W-:-:S03]  /*0380*/  @P1 FMUL R6, R6, 0.25 ;  /* 0x3e80000006061820 */ /* 0x000fc60000400000 */
[----:B------:R-:W-:-:S04]  /*0390*/  FSETP.GT.AND P3, PT, R12, 8.50705917302346158658e+37, PT ;  /* 0x7e8000000c00780b */ /* 0x000fc80003f64000 */
[----:B------:R-:W2:Y:S01]  /*03a0*/  MUFU.RCP R6, R6 ;  /* 0x0000000600067308 */ /* 0x000ea20000001000 */
[----:B------:R-:W-:Y:S01]  /*03b0*/  @P2 FMUL R8, R8, 0.25 ;  /* 0x3e80000008082820 */ /* 0x000fe20000400000 */
[----:B-1----:R-:W-:-:S06]  /*03c0*/  FMUL R7, R0, R7 ;  /* 0x0000000700077220 */ /* 0x002fcc0000400000 */
[----:B------:R-:W1:Y:S01]  /*03d0*/  MUFU.RCP R8, R8 ;  /* 0x0000000800087308 */ /* 0x000e620000001000 */
[----:B------:R-:W-:Y:S01]  /*03e0*/  @P3 FMUL R12, R12, 0.25 ;  /* 0x3e8000000c0c3820 */ /* 0x000fe20000400000 */
[----:B------:R-:W-:Y:S01]  /*03f0*/  FMUL R7, R4, R7 ;  /* 0x0000000704077220 */ /* 0x000fe20000400000 */
[----:B--2---:R-:W-:-:S05]  /*0400*/  FMUL R0, R6, R9 ;  /* 0x0000000906007220 */ /* 0x004fca0000400000 */
[----:B------:R-:W2:Y:S01]  /*0410*/  MUFU.RCP R12, R12 ;  /* 0x0000000c000c7308 */ /* 0x000ea20000001000 */
[C---:B------:R-:W-:Y:S02]  /*0420*/  FSEL R9, R11.reuse, 1, P2 ;  /* 0x3f8000000b097808 */ /* 0x040fe40001000000 */
[----:B------:R-:W-:Y:S01]  /*0430*/  FSEL R11, R11, 1, P3 ;  /* 0x3f8000000b0b7808 */ /* 0x000fe20001800000 */
[----:B------:R-:W-:Y:S02]  /*0440*/  FMUL R0, R5, R0 ;  /* 0x0000000005007220 */ /* 0x000fe40000400000 */
[----:B-1----:R-:W-:-:S04]  /*0450*/  FMUL R8, R8, R9 ;  /* 0x0000000908087220 */ /* 0x002fc80000400000 */
[----:B------:R-:W-:Y:S01]  /*0460*/  FMUL R8, R7, R8 ;  /* 0x0000000807087220 */ /* 0x000fe20000400000 */
[----:B--2---:R-:W-:-:S04]  /*0470*/  FMUL R11, R12, R11 ;  /* 0x0000000b0c0b7220 */ /* 0x004fc80000400000 */
[----:B------:R-:W-:-:S05]  /*0480*/  FMUL R9, R0, R11 ;  /* 0x0000000b00097220 */ /* 0x000fca0000400000 */
[----:B------:R-:W-:Y:S01]  /*0490*/  STG.E.64 desc[UR4][R2.64], R8 ;  /* 0x0000000802007986 */ /* 0x000fe2000c101b04 */
[----:B------:R-:W-:Y:S05]  /*04a0*/  EXIT ;  /* 0x000000000000794d */ /* 0x000fea0003800000 */
.L_x_0:
[----:B------:R-:W-:-:S00]  /*04b0*/  BRA `(.L_x_0) ;  /* 0xfffffffc00fc7947 */ /* 0x000fc0000383ffff */
[----:B------:R-:W-:-:S00]  /*04c0*/  NOP ;  /* 0x0000000000007918 */ /* 0x000fc00000000000 */
        /* <DEDUP_REMOVED lines=11> */
.L_x_1:


//--------------------- .nv.constant0.triton_poi_fused_mul_sigmoid_36 --------------------------
	.section	.nv.constant0.triton_poi_fused_mul_sigmoid_36,"a",@progbits
	.sectionflags	@""
	.align	4
.nv.constant0.triton_poi_fused_mul_sigmoid_36:
	.zero		548
